//
// Generated by NVIDIA NVVM Compiler
//
// Compiler Build ID: CL-36424714
// Cuda compilation tools, release 13.0, V13.0.88
// Based on NVVM 20.0.0
//

.version 9.0
.target sm_100
.address_size 64

	// .globl	_Z19GloMem_Coalesced_MMPfS_S_iiiff

.visible .entry _Z19GloMem_Coalesced_MMPfS_S_iiiff(
	.param .u64 .ptr .align 1 _Z19GloMem_Coalesced_MMPfS_S_iiiff_param_0,
	.param .u64 .ptr .align 1 _Z19GloMem_Coalesced_MMPfS_S_iiiff_param_1,
	.param .u64 .ptr .align 1 _Z19GloMem_Coalesced_MMPfS_S_iiiff_param_2,
	.param .u32 _Z19GloMem_Coalesced_MMPfS_S_iiiff_param_3,
	.param .u32 _Z19GloMem_Coalesced_MMPfS_S_iiiff_param_4,
	.param .u32 _Z19GloMem_Coalesced_MMPfS_S_iiiff_param_5,
	.param .f32 _Z19GloMem_Coalesced_MMPfS_S_iiiff_param_6,
	.param .f32 _Z19GloMem_Coalesced_MMPfS_S_iiiff_param_7
)
{
	.reg .pred 	%p<13>;
	.reg .b32 	%r<47>;
	.reg .b32 	%f<73>;
	.reg .b64 	%rd<40>;

	ld.param.u64 	%rd5, [_Z19GloMem_Coalesced_MMPfS_S_iiiff_param_0];
	ld.param.u64 	%rd6, [_Z19GloMem_Coalesced_MMPfS_S_iiiff_param_1];
	ld.param.u64 	%rd4, [_Z19GloMem_Coalesced_MMPfS_S_iiiff_param_2];
	ld.param.u32 	%r22, [_Z19GloMem_Coalesced_MMPfS_S_iiiff_param_3];
	ld.param.u32 	%r20, [_Z19GloMem_Coalesced_MMPfS_S_iiiff_param_4];
	ld.param.u32 	%r23, [_Z19GloMem_Coalesced_MMPfS_S_iiiff_param_5];
	ld.param.f32 	%f13, [_Z19GloMem_Coalesced_MMPfS_S_iiiff_param_6];
	ld.param.f32 	%f14, [_Z19GloMem_Coalesced_MMPfS_S_iiiff_param_7];
	cvta.to.global.u64 	%rd1, %rd6;
	cvta.to.global.u64 	%rd2, %rd5;
	mov.u32 	%r24, %ctaid.x;
	shl.b32 	%r25, %r24, 5;
	mov.u32 	%r26, %tid.x;
	shr.u32 	%r27, %r26, 5;
	or.b32  	%r1, %r25, %r27;
	mov.u32 	%r28, %ctaid.y;
	shl.b32 	%r29, %r28, 5;
	and.b32  	%r30, %r26, 31;
	or.b32  	%r31, %r29, %r30;
	setp.ge.s32 	%p1, %r1, %r22;
	setp.ge.s32 	%p2, %r31, %r23;
	or.pred  	%p3, %p1, %p2;
	@%p3 bra 	$L__BB0_14;
	setp.lt.s32 	%p4, %r20, 1;
	mov.f32 	%f72, 0f00000000;
	@%p4 bra 	$L__BB0_13;
	mul.lo.s32 	%r3, %r20, %r1;
	and.b32  	%r4, %r20, 7;
	setp.lt.u32 	%p5, %r20, 8;
	mov.f32 	%f72, 0f00000000;
	mov.b32 	%r45, 0;
	@%p5 bra 	$L__BB0_5;
	and.b32  	%r45, %r20, 2147483640;
	neg.s32 	%r43, %r45;
	shl.b32 	%r7, %r23, 3;
	add.s64 	%rd3, %rd2, 16;
	mov.f32 	%f72, 0f00000000;
	mul.wide.s32 	%rd11, %r23, 4;
	mov.u32 	%r41, %r3;
	mov.u32 	%r42, %r31;
$L__BB0_4:
	.pragma "nounroll";
	mul.wide.s32 	%rd7, %r41, 4;
	add.s64 	%rd8, %rd3, %rd7;
	ld.global.f32 	%f19, [%rd8+-16];
	mul.wide.s32 	%rd9, %r42, 4;
	add.s64 	%rd10, %rd1, %rd9;
	ld.global.f32 	%f20, [%rd10];
	fma.rn.f32 	%f21, %f19, %f20, %f72;
	ld.global.f32 	%f22, [%rd8+-12];
	add.s64 	%rd12, %rd10, %rd11;
	ld.global.f32 	%f23, [%rd12];
	fma.rn.f32 	%f24, %f22, %f23, %f21;
	ld.global.f32 	%f25, [%rd8+-8];
	add.s64 	%rd13, %rd12, %rd11;
	ld.global.f32 	%f26, [%rd13];
	fma.rn.f32 	%f27, %f25, %f26, %f24;
	ld.global.f32 	%f28, [%rd8+-4];
	add.s64 	%rd14, %rd13, %rd11;
	ld.global.f32 	%f29, [%rd14];
	fma.rn.f32 	%f30, %f28, %f29, %f27;
	ld.global.f32 	%f31, [%rd8];
	add.s64 	%rd15, %rd14, %rd11;
	ld.global.f32 	%f32, [%rd15];
	fma.rn.f32 	%f33, %f31, %f32, %f30;
	ld.global.f32 	%f34, [%rd8+4];
	add.s64 	%rd16, %rd15, %rd11;
	ld.global.f32 	%f35, [%rd16];
	fma.rn.f32 	%f36, %f34, %f35, %f33;
	ld.global.f32 	%f37, [%rd8+8];
	add.s64 	%rd17, %rd16, %rd11;
	ld.global.f32 	%f38, [%rd17];
	fma.rn.f32 	%f39, %f37, %f38, %f36;
	ld.global.f32 	%f40, [%rd8+12];
	add.s64 	%rd18, %rd17, %rd11;
	ld.global.f32 	%f41, [%rd18];
	fma.rn.f32 	%f72, %f40, %f41, %f39;
	add.s32 	%r43, %r43, 8;
	add.s32 	%r42, %r42, %r7;
	add.s32 	%r41, %r41, 8;
	setp.ne.s32 	%p6, %r43, 0;
	@%p6 bra 	$L__BB0_4;
$L__BB0_5:
	setp.eq.s32 	%p7, %r4, 0;
	@%p7 bra 	$L__BB0_13;
	and.b32  	%r15, %r20, 3;
	setp.lt.u32 	%p8, %r4, 4;
	@%p8 bra 	$L__BB0_8;
	add.s32 	%r33, %r45, %r3;
	mul.wide.s32 	%rd19, %r33, 4;
	add.s64 	%rd20, %rd2, %rd19;
	ld.global.f32 	%f43, [%rd20];
	mad.lo.s32 	%r34, %r45, %r23, %r31;
	mul.wide.s32 	%rd21, %r34, 4;
	add.s64 	%rd22, %rd1, %rd21;
	ld.global.f32 	%f44, [%rd22];
	fma.rn.f32 	%f45, %f43, %f44, %f72;
	ld.global.f32 	%f46, [%rd20+4];
	mul.wide.s32 	%rd23, %r23, 4;
	add.s64 	%rd24, %rd22, %rd23;
	ld.global.f32 	%f47, [%rd24];
	fma.rn.f32 	%f48, %f46, %f47, %f45;
	ld.global.f32 	%f49, [%rd20+8];
	add.s64 	%rd25, %rd24, %rd23;
	ld.global.f32 	%f50, [%rd25];
	fma.rn.f32 	%f51, %f49, %f50, %f48;
	ld.global.f32 	%f52, [%rd20+12];
	add.s64 	%rd26, %rd25, %rd23;
	ld.global.f32 	%f53, [%rd26];
	fma.rn.f32 	%f72, %f52, %f53, %f51;
	add.s32 	%r45, %r45, 4;
$L__BB0_8:
	setp.eq.s32 	%p9, %r15, 0;
	@%p9 bra 	$L__BB0_13;
	setp.eq.s32 	%p10, %r15, 1;
	@%p10 bra 	$L__BB0_11;
	add.s32 	%r35, %r45, %r3;
	mul.wide.s32 	%rd27, %r35, 4;
	add.s64 	%rd28, %rd2, %rd27;
	ld.global.f32 	%f55, [%rd28];
	mad.lo.s32 	%r36, %r45, %r23, %r31;
	mul.wide.s32 	%rd29, %r36, 4;
	add.s64 	%rd30, %rd1, %rd29;
	ld.global.f32 	%f56, [%rd30];
	fma.rn.f32 	%f57, %f55, %f56, %f72;
	ld.global.f32 	%f58, [%rd28+4];
	mul.wide.s32 	%rd31, %r23, 4;
	add.s64 	%rd32, %rd30, %rd31;
	ld.global.f32 	%f59, [%rd32];
	fma.rn.f32 	%f72, %f58, %f59, %f57;
	add.s32 	%r45, %r45, 2;
$L__BB0_11:
	and.b32  	%r37, %r20, 1;
	setp.eq.b32 	%p11, %r37, 1;
	not.pred 	%p12, %p11;
	@%p12 bra 	$L__BB0_13;
	add.s32 	%r38, %r45, %r3;
	mul.wide.s32 	%rd33, %r38, 4;
	add.s64 	%rd34, %rd2, %rd33;
	ld.global.f32 	%f60, [%rd34];
	mad.lo.s32 	%r39, %r45, %r23, %r31;
	mul.wide.s32 	%rd35, %r39, 4;
	add.s64 	%rd36, %rd1, %rd35;
	ld.global.f32 	%f61, [%rd36];
	fma.rn.f32 	%f72, %f60, %f61, %f72;
$L__BB0_13:
	mad.lo.s32 	%r40, %r23, %r1, %r31;
	cvta.to.global.u64 	%rd37, %rd4;
	mul.wide.s32 	%rd38, %r40, 4;
	add.s64 	%rd39, %rd37, %rd38;
	ld.global.f32 	%f62, [%rd39];
	mul.f32 	%f63, %f14, %f62;
	fma.rn.f32 	%f64, %f13, %f72, %f63;
	st.global.f32 	[%rd39], %f64;
$L__BB0_14:
	ret;

}


// ===== COMPILED SASS (sm_100) =====

	.target	sm_100

	.elftype	@"ET_EXEC"


//--------------------- .note.nv.tkinfo           --------------------------
	.section	.note.nv.tkinfo,"",@"SHT_NOTE"
	.sectionflags	@"SHF_NOTE_NV_TKINFO"
	.tkinfo
        /*0018*/ 	.word	0x00000002
        /*0030*/ 	.string	""
        /*0030*/ 	.string	"ptxas"
        /*0030*/ 	.string	"Cuda compilation tools, release 13.0, V13.0.88"
        /*0030*/ 	.string	"Build cuda_13.0.r13.0/compiler.36424714_0"
        /*0030*/ 	.string	"-arch sm_100 -m 64 "



//--------------------- .note.nv.cuinfo           --------------------------
	.section	.note.nv.cuinfo,"",@"SHT_NOTE"
	.sectionflags	@"SHF_NOTE_NV_CUINFO"
        /*0018*/ 	.short	0x0002
        /*001a*/ 	.short	0x0064
        /*001c*/ 	.short	0x0082
	.zero		2


//--------------------- .nv.info                  --------------------------
	.section	.nv.info,"",@"SHT_CUDA_INFO"
	.align	4


	//----- nvinfo : EIATTR_REGCOUNT
	.align		4
        /*0000*/ 	.byte	0x04, 0x2f
        /*0002*/ 	.short	(.L_1 - .L_0)
	.align		4
.L_0:
        /*0004*/ 	.word	index@(_Z19GloMem_Coalesced_MMPfS_S_iiiff)
        /*0008*/ 	.word	0x00000020


	//----- nvinfo : EIATTR_FRAME_SIZE
	.align		4
.L_1:
        /*000c*/ 	.byte	0x04, 0x11
        /*000e*/ 	.short	(.L_3 - .L_2)
	.align		4
.L_2:
        /*0010*/ 	.word	index@(_Z19GloMem_Coalesced_MMPfS_S_iiiff)
        /*0014*/ 	.word	0x00000000


	//----- nvinfo : EIATTR_MIN_STACK_SIZE
	.align		4
.L_3:
        /*0018*/ 	.byte	0x04, 0x12
        /*001a*/ 	.short	(.L_5 - .L_4)
	.align		4
.L_4:
        /*001c*/ 	.word	index@(_Z19GloMem_Coalesced_MMPfS_S_iiiff)
        /*0020*/ 	.word	0x00000000
.L_5:


//--------------------- .nv.compat                --------------------------
	.section	.nv.compat,"",@"SHT_CUDA_COMPAT_INFO"
	.align	4
        /*0000*/ 	.byte	0x02, 0x09, 0x00, 0x00, 0x02, 0x02, 0x01, 0x00, 0x02, 0x05, 0x05, 0x00, 0x03, 0x07, 0x01, 0x01
        /*0010*/ 	.byte	0x02, 0x03, 0x00, 0x00, 0x02, 0x06, 0x01, 0x00, 0x04, 0x0b, 0x08, 0x00, 0x09, 0x00, 0x00, 0x00
        /*0020*/ 	.byte	0x00, 0x00, 0x00, 0x00


//--------------------- .nv.info._Z19GloMem_Coalesced_MMPfS_S_iiiff --------------------------
	.section	.nv.info._Z19GloMem_Coalesced_MMPfS_S_iiiff,"",@"SHT_CUDA_INFO"
	.sectionflags	@""
	.align	4


	//----- nvinfo : EIATTR_CUDA_API_VERSION
	.align		4
        /*0000*/ 	.byte	0x04, 0x37
        /*0002*/ 	.short	(.L_7 - .L_6)
.L_6:
        /*0004*/ 	.word	0x00000082


	//----- nvinfo : EIATTR_KPARAM_INFO
	.align		4
.L_7:
        /*0008*/ 	.byte	0x04, 0x17
        /*000a*/ 	.short	(.L_9 - .L_8)
.L_8:
        /*000c*/ 	.word	0x00000000
        /*0010*/ 	.short	0x0007
        /*0012*/ 	.short	0x0028
        /*0014*/ 	.byte	0x00, 0xf0, 0x11, 0x00


	//----- nvinfo : EIATTR_KPARAM_INFO
	.align		4
.L_9:
        /*0018*/ 	.byte	0x04, 0x17
        /*001a*/ 	.short	(.L_11 - .L_10)
.L_10:
        /*001c*/ 	.word	0x00000000
        /*0020*/ 	.short	0x0006
        /*0022*/ 	.short	0x0024
        /*0024*/ 	.byte	0x00, 0xf0, 0x11, 0x00


	//----- nvinfo : EIATTR_KPARAM_INFO
	.align		4
.L_11:
        /*0028*/ 	.byte	0x04, 0x17
        /*002a*/ 	.short	(.L_13 - .L_12)
.L_12:
        /*002c*/ 	.word	0x00000000
        /*0030*/ 	.short	0x0005
        /*0032*/ 	.short	0x0020
        /*0034*/ 	.byte	0x00, 0xf0, 0x11, 0x00


	//----- nvinfo : EIATTR_KPARAM_INFO
	.align		4
.L_13:
        /*0038*/ 	.byte	0x04, 0x17
        /*003a*/ 	.short	(.L_15 - .L_14)
.L_14:
        /*003c*/ 	.word	0x00000000
        /*0040*/ 	.short	0x0004
        /*0042*/ 	.short	0x001c
        /*0044*/ 	.byte	0x00, 0xf0, 0x11, 0x00


	//----- nvinfo : EIATTR_KPARAM_INFO
	.align		4
.L_15:
        /*0048*/ 	.byte	0x04, 0x17
        /*004a*/ 	.short	(.L_17 - .L_16)
.L_16:
        /*004c*/ 	.word	0x00000000
        /*0050*/ 	.short	0x0003
        /*0052*/ 	.short	0x0018
        /*0054*/ 	.byte	0x00, 0xf0, 0x11, 0x00


	//----- nvinfo : EIATTR_KPARAM_INFO
	.align		4
.L_17:
        /*0058*/ 	.byte	0x04, 0x17
        /*005a*/ 	.short	(.L_19 - .L_18)
.L_18:
        /*005c*/ 	.word	0x00000000
        /*0060*/ 	.short	0x0002
        /*0062*/ 	.short	0x0010
        /*0064*/ 	.byte	0x00, 0xf5, 0x21, 0x00


	//----- nvinfo : EIATTR_KPARAM_INFO
	.align		4
.L_19:
        /*0068*/ 	.byte	0x04, 0x17
        /*006a*/ 	.short	(.L_21 - .L_20)
.L_20:
        /*006c*/ 	.word	0x00000000
        /*0070*/ 	.short	0x0001
        /*0072*/ 	.short	0x0008
        /*0074*/ 	.byte	0x00, 0xf5, 0x21, 0x00


	//----- nvinfo : EIATTR_KPARAM_INFO
	.align		4
.L_21:
        /*0078*/ 	.byte	0x04, 0x17
        /*007a*/ 	.short	(.L_23 - .L_22)
.L_22:
        /*007c*/ 	.word	0x00000000
        /*0080*/ 	.short	0x0000
        /*0082*/ 	.short	0x0000
        /*0084*/ 	.byte	0x00, 0xf5, 0x21, 0x00


	//----- nvinfo : EIATTR_SPARSE_MMA_MASK
	.align		4
.L_23:
        /*0088*/ 	.byte	0x03, 0x50
        /*008a*/ 	.short	0x0000


	//----- nvinfo : EIATTR_MAXREG_COUNT
	.align		4
        /*008c*/ 	.byte	0x03, 0x1b
        /*008e*/ 	.short	0x00ff


	//----- nvinfo : EIATTR_MERCURY_ISA_VERSION
	.align		4
        /*0090*/ 	.byte	0x03, 0x5f
        /*0092*/ 	.short	0x0101


	//----- nvinfo : EIATTR_VRC_CTA_INIT_COUNT
	.align		4
        /*0094*/ 	.byte	0x02, 0x4a
	.zero		1
	.zero		1


	//----- nvinfo : EIATTR_EXIT_INSTR_OFFSETS
	.align		4
        /*0098*/ 	.byte	0x04, 0x1c
        /*009a*/ 	.short	(.L_25 - .L_24)


	//   ....[0]....
.L_24:
        /*009c*/ 	.word	0x000000d0


	//   ....[1]....
        /*00a0*/ 	.word	0x000008a0


	//----- nvinfo : EIATTR_CBANK_PARAM_SIZE
	.align		4
.L_25:
        /*00a4*/ 	.byte	0x03, 0x19
        /*00a6*/ 	.short	0x002c


	//----- nvinfo : EIATTR_PARAM_CBANK
	.align		4
        /*00a8*/ 	.byte	0x04, 0x0a
        /*00aa*/ 	.short	(.L_27 - .L_26)
	.align		4
.L_26:
        /*00ac*/ 	.word	index@(.nv.constant0._Z19GloMem_Coalesced_MMPfS_S_iiiff)
        /*00b0*/ 	.short	0x0380
        /*00b2*/ 	.short	0x002c


	//----- nvinfo : EIATTR_SW_WAR
	.align		4
.L_27:
        /*00b4*/ 	.byte	0x04, 0x36
        /*00b6*/ 	.short	(.L_29 - .L_28)
.L_28:
        /*00b8*/ 	.word	0x00000008
.L_29:


//--------------------- .nv.callgraph             --------------------------
	.section	.nv.callgraph,"",@"SHT_CUDA_CALLGRAPH"
	.align	4
	.sectionentsize	8
	.align		4
        /*0000*/ 	.word	0x00000000
	.align		4
        /*0004*/ 	.word	0xffffffff
	.align		4
        /*0008*/ 	.word	0x00000000
	.align		4
        /*000c*/ 	.word	0xfffffffe
	.align		4
        /*0010*/ 	.word	0x00000000
	.align		4
        /*0014*/ 	.word	0xfffffffd
	.align		4
        /*0018*/ 	.word	0x00000000
	.align		4
        /*001c*/ 	.word	0xfffffffc


//--------------------- .text._Z19GloMem_Coalesced_MMPfS_S_iiiff --------------------------
	.section	.text._Z19GloMem_Coalesced_MMPfS_S_iiiff,"ax",@progbits
	.align	128
        .global         _Z19GloMem_Coalesced_MMPfS_S_iiiff
        .type           _Z19GloMem_Coalesced_MMPfS_S_iiiff,@function
        .size           _Z19GloMem_Coalesced_MMPfS_S_iiiff,(.L_x_5 - _Z19GloMem_Coalesced_MMPfS_S_iiiff)
        .other          _Z19GloMem_Coalesced_MMPfS_S_iiiff,@"STO_CUDA_ENTRY STV_DEFAULT"
_Z19GloMem_Coalesced_MMPfS_S_iiiff:
.text._Z19GloMem_Coalesced_MMPfS_S_iiiff:
[----:B------:R-:W-:Y:S01]  /*0000*/  LDC R1, c[0x0][0x37c] ;  /* 0x0000df00ff017b82 */ /* 0x000fe20000000800 */
[----:B------:R-:W0:Y:S07]  /*0010*/  S2R R14, SR_TID.X ;  /* 0x00000000000e7919 */ /* 0x000e2e0000002100 */
[----:B------:R-:W1:Y:S01]  /*0020*/  S2UR UR4, SR_CTAID.X ;  /* 0x00000000000479c3 */ /* 0x000e620000002500 */
[----:B------:R-:W2:Y:S01]  /*0030*/  LDCU UR5, c[0x0][0x398] ;  /* 0x00007300ff0577ac */ /* 0x000ea20008000800 */
[----:B------:R-:W3:Y:S06]  /*0040*/  S2R R3, SR_CTAID.Y ;  /* 0x0000000000037919 */ /* 0x000eec0000002600 */
[----:B------:R-:W4:Y:S01]  /*0050*/  LDC R15, c[0x0][0x3a0] ;  /* 0x0000e800ff0f7b82 */ /* 0x000f220000000800 */
[----:B-1----:R-:W-:Y:S01]  /*0060*/  USHF.L.U32 UR4, UR4, 0x5, URZ ;  /* 0x0000000504047899 */ /* 0x002fe200080006ff */
[----:B0-----:R-:W-:-:S02]  /*0070*/  LOP3.LUT R0, R14, 0x1f, RZ, 0xc0, !PT ;  /* 0x0000001f0e007812 */ /* 0x001fc400078ec0ff */
[----:B------:R-:W-:Y:S02]  /*0080*/  SHF.R.U32.HI R14, RZ, 0x5, R14 ;  /* 0x00000005ff0e7819 */ /* 0x000fe4000001160e */
[----:B---3--:R-:W-:Y:S02]  /*0090*/  LEA R0, R3, R0, 0x5 ;  /* 0x0000000003007211 */ /* 0x008fe400078e28ff */
[----:B------:R-:W-:Y:S02]  /*00a0*/  LOP3.LUT R14, R14, UR4, RZ, 0xfc, !PT ;  /* 0x000000040e0e7c12 */ /* 0x000fe4000f8efcff */
[----:B----4-:R-:W-:-:S04]  /*00b0*/  ISETP.GE.AND P0, PT, R0, R15, PT ;  /* 0x0000000f0000720c */ /* 0x010fc80003f06270 */
[----:B--2---:R-:W-:-:S13]  /*00c0*/  ISETP.GE.OR P0, PT, R14, UR5, P0 ;  /* 0x000000050e007c0c */ /* 0x004fda0008706670 */
[----:B------:R-:W-:Y:S05]  /*00d0*/  @P0 EXIT ;  /* 0x000000000000094d */ /* 0x000fea0003800000 */
[----:B------:R-:W0:Y:S01]  /*00e0*/  LDC R17, c[0x0][0x39c] ;  /* 0x0000e700ff117b82 */ /* 0x000e220000000800 */
[----:B------:R-:W1:Y:S01]  /*00f0*/  LDCU.64 UR6, c[0x0][0x358] ;  /* 0x00006b00ff0677ac */ /* 0x000e620008000a00 */
[----:B------:R-:W-:Y:S01]  /*0100*/  HFMA2 R26, -RZ, RZ, 0, 0 ;  /* 0x00000000ff1a7431 */ /* 0x000fe200000001ff */
[----:B0-----:R-:W-:-:S13]  /*0110*/  ISETP.GE.AND P0, PT, R17, 0x1, PT ;  /* 0x000000011100780c */ /* 0x001fda0003f06270 */
[----:B-1----:R-:W-:Y:S05]  /*0120*/  @!P0 BRA `(.L_x_0) ;  /* 0x0000000400b88947 */ /* 0x002fea0003800000 */
[C---:B------:R-:W-:Y:S01]  /*0130*/  ISETP.GE.U32.AND P1, PT, R17.reuse, 0x8, PT ;  /* 0x000000081100780c */ /* 0x040fe20003f26070 */
[----:B------:R-:W-:Y:S01]  /*0140*/  IMAD R18, R14, R17, RZ ;  /* 0x000000110e127224 */ /* 0x000fe200078e02ff */
[----:B------:R-:W-:Y:S02]  /*0150*/  LOP3.LUT R25, R17, 0x7, RZ, 0xc0, !PT ;  /* 0x0000000711197812 */ /* 0x000fe400078ec0ff */
[----:B------:R-:W-:Y:S02]  /*0160*/  MOV R26, RZ ;  /* 0x000000ff001a7202 */ /* 0x000fe40000000f00 */
[----:B------:R-:W-:Y:S02]  /*0170*/  ISETP.NE.AND P0, PT, R25, RZ, PT ;  /* 0x000000ff1900720c */ /* 0x000fe40003f05270 */
[----:B------:R-:W-:-:S05]  /*0180*/  MOV R19, RZ ;  /* 0x000000ff00137202 */ /* 0x000fca0000000f00 */
[----:B------:R-:W-:Y:S06]  /*0190*/  @!P1 BRA `(.L_x_1) ;  /* 0x0000000000c49947 */ /* 0x000fec0003800000 */
[----:B------:R-:W0:Y:S01]  /*01a0*/  LDCU.64 UR4, c[0x0][0x380] ;  /* 0x00007000ff0477ac */ /* 0x000e220008000a00 */
[----:B------:R-:W-:Y:S02]  /*01b0*/  LOP3.LUT R19, R17, 0x7ffffff8, RZ, 0xc0, !PT ;  /* 0x7ffffff811137812 */ /* 0x000fe400078ec0ff */
[----:B------:R-:W-:Y:S02]  /*01c0*/  MOV R26, RZ ;  /* 0x000000ff001a7202 */ /* 0x000fe40000000f00 */
[----:B------:R-:W-:Y:S02]  /*01d0*/  MOV R16, R18 ;  /* 0x0000001200107202 */ /* 0x000fe40000000f00 */
[----:B------:R-:W-:Y:S02]  /*01e0*/  MOV R22, R0 ;  /* 0x0000000000167202 */ /* 0x000fe40000000f00 */
[----:B------:R-:W-:Y:S01]  /*01f0*/  IADD3 R20, PT, PT, -R19, RZ, RZ ;  /* 0x000000ff13147210 */ /* 0x000fe20007ffe1ff */
[----:B0-----:R-:W-:-:S04]  /*0200*/  UIADD3 UR4, UP0, UPT, UR4, 0x10, URZ ;  /* 0x0000001004047890 */ /* 0x001fc8000ff1e0ff */
[----:B------:R-:W-:-:S12]  /*0210*/  UIADD3.X UR5, UPT, UPT, URZ, UR5, URZ, UP0, !UPT ;  /* 0x00000005ff057290 */ /* 0x000fd800087fe4ff */
.L_x_2:
[----:B------:R-:W0:Y:S01]  /*0220*/  LDC.64 R12, c[0x0][0x388] ;  /* 0x0000e200ff0c7b82 */ /* 0x000e220000000a00 */
[----:B------:R-:W-:Y:S02]  /*0230*/  MOV R2, UR4 ;  /* 0x0000000400027c02 */ /* 0x000fe40008000f00 */
[----:B------:R-:W-:-:S03]  /*0240*/  MOV R3, UR5 ;  /* 0x0000000500037c02 */ /* 0x000fc60008000f00 */
[----:B------:R-:W-:-:S05]  /*0250*/  IMAD.WIDE R2, R16, 0x4, R2 ;  /* 0x0000000410027825 */ /* 0x000fca00078e0202 */
[----:B------:R-:W2:Y:S04]  /*0260*/  LDG.E R21, desc[UR6][R2.64+-0x10] ;  /* 0xfffff00602157981 */ /* 0x000ea8000c1e1900 */
[----:B------:R-:W3:Y:S04]  /*0270*/  LDG.E R23, desc[UR6][R2.64+-0xc] ;  /* 0xfffff40602177981 */ /* 0x000ee8000c1e1900 */
[----:B------:R-:W4:Y:S01]  /*0280*/  LDG.E R29, desc[UR6][R2.64+-0x8] ;  /* 0xfffff806021d7981 */ /* 0x000f22000c1e1900 */
[----:B0-----:R-:W-:-:S05]  /*0290*/  IMAD.WIDE R12, R22, 0x4, R12 ;  /* 0x00000004160c7825 */ /* 0x001fca00078e020c */
[----:B------:R0:W2:Y:S01]  /*02a0*/  LDG.E R24, desc[UR6][R12.64] ;  /* 0x000000060c187981 */ /* 0x0000a2000c1e1900 */
[----:B------:R-:W-:-:S04]  /*02b0*/  IMAD.WIDE R10, R15, 0x4, R12 ;  /* 0x000000040f0a7825 */ /* 0x000fc800078e020c */
[C---:B------:R-:W-:Y:S02]  /*02c0*/  IMAD.WIDE R4, R15.reuse, 0x4, R10 ;  /* 0x000000040f047825 */ /* 0x040fe400078e020a */
[----:B------:R-:W3:Y:S02]  /*02d0*/  LDG.E R10, desc[UR6][R10.64] ;  /* 0x000000060a0a7981 */ /* 0x000ee4000c1e1900 */
[C---:B------:R-:W-:Y:S02]  /*02e0*/  IMAD.WIDE R6, R15.reuse, 0x4, R4 ;  /* 0x000000040f067825 */ /* 0x040fe400078e0204 */
[----:B------:R1:W4:Y:S02]  /*02f0*/  LDG.E R28, desc[UR6][R4.64] ;  /* 0x00000006041c7981 */ /* 0x000324000c1e1900 */
[C---:B------:R-:W-:Y:S02]  /*0300*/  IMAD.WIDE R8, R15.reuse, 0x4, R6 ;  /* 0x000000040f087825 */ /* 0x040fe400078e0206 */
[----:B------:R-:W5:Y:S02]  /*0310*/  LDG.E R6, desc[UR6][R6.64] ;  /* 0x0000000606067981 */ /* 0x000f64000c1e1900 */
[----:B0-----:R-:W-:-:S05]  /*0320*/  IMAD.WIDE R12, R15, 0x4, R8 ;  /* 0x000000040f0c7825 */ /* 0x001fca00078e0208 */
[----:B------:R-:W5:Y:S04]  /*0330*/  LDG.E R11, desc[UR6][R12.64] ;  /* 0x000000060c0b7981 */ /* 0x000f68000c1e1900 */
[----:B------:R-:W5:Y:S04]  /*0340*/  LDG.E R7, desc[UR6][R8.64] ;  /* 0x0000000608077981 */ /* 0x000f68000c1e1900 */
[----:B------:R-:W5:Y:S04]  /*0350*/  LDG.E R9, desc[UR6][R2.64+-0x4] ;  /* 0xfffffc0602097981 */ /* 0x000f68000c1e1900 */
[----:B------:R-:W5:Y:S01]  /*0360*/  LDG.E R8, desc[UR6][R2.64+0x8] ;  /* 0x0000080602087981 */ /* 0x000f62000c1e1900 */
[----:B--2---:R-:W-:Y:S01]  /*0370*/  FFMA R24, R21, R24, R26 ;  /* 0x0000001815187223 */ /* 0x004fe2000000001a */
[----:B------:R-:W-:-:S02]  /*0380*/  IMAD.WIDE R26, R15, 0x4, R12 ;  /* 0x000000040f1a7825 */ /* 0x000fc400078e020c */
[----:B------:R-:W2:Y:S04]  /*0390*/  LDG.E R21, desc[UR6][R2.64] ;  /* 0x0000000602157981 */ /* 0x000ea8000c1e1900 */
[----:B------:R-:W2:Y:S01]  /*03a0*/  LDG.E R12, desc[UR6][R2.64+0x4] ;  /* 0x00000406020c7981 */ /* 0x000ea2000c1e1900 */
[----:B-1----:R-:W-:-:S03]  /*03b0*/  IMAD.WIDE R4, R15, 0x4, R26 ;  /* 0x000000040f047825 */ /* 0x002fc600078e021a */
[----:B------:R-:W2:Y:S04]  /*03c0*/  LDG.E R13, desc[UR6][R2.64+0xc] ;  /* 0x00000c06020d7981 */ /* 0x000ea8000c1e1900 */
[----:B------:R-:W2:Y:S04]  /*03d0*/  LDG.E R4, desc[UR6][R4.64] ;  /* 0x0000000604047981 */ /* 0x000ea8000c1e1900 */
[----:B------:R-:W2:Y:S01]  /*03e0*/  LDG.E R3, desc[UR6][R26.64] ;  /* 0x000000061a037981 */ /* 0x000ea2000c1e1900 */
[----:B---3--:R-:W-:Y:S01]  /*03f0*/  FFMA R10, R23, R10, R24 ;  /* 0x0000000a170a7223 */ /* 0x008fe20000000018 */
[----:B------:R-:W-:-:S03]  /*0400*/  IADD3 R20, PT, PT, R20, 0x8, RZ ;  /* 0x0000000814147810 */ /* 0x000fc60007ffe0ff */
[----:B----4-:R-:W-:Y:S01]  /*0410*/  FFMA R10, R29, R28, R10 ;  /* 0x0000001c1d0a7223 */ /* 0x010fe2000000000a */
[----:B------:R-:W-:Y:S02]  /*0420*/  ISETP.NE.AND P1, PT, R20, RZ, PT ;  /* 0x000000ff1400720c */ /* 0x000fe40003f25270 */
[----:B------:R-:W-:Y:S01]  /*0430*/  LEA R22, R15, R22, 0x3 ;  /* 0x000000160f167211 */ /* 0x000fe200078e18ff */
[----:B-----5:R-:W-:Y:S01]  /*0440*/  FFMA R6, R9, R6, R10 ;  /* 0x0000000609067223 */ /* 0x020fe2000000000a */
[----:B------:R-:W-:-:S03]  /*0450*/  IADD3 R16, PT, PT, R16, 0x8, RZ ;  /* 0x0000000810107810 */ /* 0x000fc60007ffe0ff */
[----:B--2---:R-:W-:-:S04]  /*0460*/  FFMA R7, R21, R7, R6 ;  /* 0x0000000715077223 */ /* 0x004fc80000000006 */
[----:B------:R-:W-:-:S04]  /*0470*/  FFMA R7, R12, R11, R7 ;  /* 0x0000000b0c077223 */ /* 0x000fc80000000007 */
[----:B------:R-:W-:-:S04]  /*0480*/  FFMA R8, R8, R3, R7 ;  /* 0x0000000308087223 */ /* 0x000fc80000000007 */
[----:B------:R-:W-:Y:S01]  /*0490*/  FFMA R26, R13, R4, R8 ;  /* 0x000000040d1a7223 */ /* 0x000fe20000000008 */
[----:B------:R-:W-:Y:S06]  /*04a0*/  @P1 BRA `(.L_x_2) ;  /* 0xfffffffc005c1947 */ /* 0x000fec000383ffff */
.L_x_1:
[----:B------:R-:W-:Y:S05]  /*04b0*/  @!P0 BRA `(.L_x_0) ;  /* 0x0000000000d48947 */ /* 0x000fea0003800000 */
[----:B------:R-:W-:Y:S02]  /*04c0*/  ISETP.GE.U32.AND P0, PT, R25, 0x4, PT ;  /* 0x000000041900780c */ /* 0x000fe40003f06070 */
[----:B------:R-:W-:-:S04]  /*04d0*/  LOP3.LUT R12, R17, 0x3, RZ, 0xc0, !PT ;  /* 0x00000003110c7812 */ /* 0x000fc800078ec0ff */
[----:B------:R-:W-:-:S07]  /*04e0*/  ISETP.NE.AND P1, PT, R12, RZ, PT ;  /* 0x000000ff0c00720c */ /* 0x000fce0003f25270 */
[----:B------:R-:W-:Y:S06]  /*04f0*/  @!P0 BRA `(.L_x_3) ;  /* 0x0000000000588947 */ /* 0x000fec0003800000 */
[----:B------:R-:W0:Y:S01]  /*0500*/  LDC.64 R8, c[0x0][0x388] ;  /* 0x0000e200ff087b82 */ /* 0x000e220000000a00 */
[----:B------:R-:W-:Y:S01]  /*0510*/  IMAD R7, R19, R15, R0 ;  /* 0x0000000f13077224 */ /* 0x000fe200078e0200 */
[----:B------:R-:W-:-:S06]  /*0520*/  IADD3 R5, PT, PT, R18, R19, RZ ;  /* 0x0000001312057210 */ /* 0x000fcc0007ffe0ff */
[----:B------:R-:W1:Y:S01]  /*0530*/  LDC.64 R2, c[0x0][0x380] ;  /* 0x0000e000ff027b82 */ /* 0x000e620000000a00 */
[----:B0-----:R-:W-:-:S04]  /*0540*/  IMAD.WIDE R8, R7, 0x4, R8 ;  /* 0x0000000407087825 */ /* 0x001fc800078e0208 */
[----:B------:R-:W-:Y:S02]  /*0550*/  IMAD.WIDE R10, R15, 0x4, R8 ;  /* 0x000000040f0a7825 */ /* 0x000fe400078e0208 */
[----:B------:R-:W2:Y:S02]  /*0560*/  LDG.E R8, desc[UR6][R8.64] ;  /* 0x0000000608087981 */ /* 0x000ea4000c1e1900 */
[----:B-1----:R-:W-:-:S04]  /*0570*/  IMAD.WIDE R2, R5, 0x4, R2 ;  /* 0x0000000405027825 */ /* 0x002fc800078e0202 */
[C---:B------:R-:W-:Y:S01]  /*0580*/  IMAD.WIDE R4, R15.reuse, 0x4, R10 ;  /* 0x000000040f047825 */ /* 0x040fe200078e020a */
[----:B------:R-:W2:Y:S04]  /*0590*/  LDG.E R13, desc[UR6][R2.64] ;  /* 0x00000006020d7981 */ /* 0x000ea8000c1e1900 */
[----:B------:R-:W3:Y:S01]  /*05a0*/  LDG.E R10, desc[UR6][R10.64] ;  /* 0x000000060a0a7981 */ /* 0x000ee2000c1e1900 */
[----:B------:R-:W-:-:S03]  /*05b0*/  IMAD.WIDE R6, R15, 0x4, R4 ;  /* 0x000000040f067825 */ /* 0x000fc600078e0204 */
[----:B------:R-:W3:Y:S04]  /*05c0*/  LDG.E R16, desc[UR6][R2.64+0x4] ;  /* 0x0000040602107981 */ /* 0x000ee8000c1e1900 */
[----:B------:R-:W4:Y:S04]  /*05d0*/  LDG.E R21, desc[UR6][R4.64] ;  /* 0x0000000604157981 */ /* 0x000f28000c1e1900 */
[----:B------:R-:W4:Y:S04]  /*05e0*/  LDG.E R20, desc[UR6][R2.64+0x8] ;  /* 0x0000080602147981 */ /* 0x000f28000c1e1900 */
[----:B------:R-:W5:Y:S04]  /*05f0*/  LDG.E R22, desc[UR6][R2.64+0xc] ;  /* 0x00000c0602167981 */ /* 0x000f68000c1e1900 */
[----:B------:R-:W5:Y:S01]  /*0600*/  LDG.E R6, desc[UR6][R6.64] ;  /* 0x0000000606067981 */ /* 0x000f62000c1e1900 */
[----:B------:R-:W-:Y:S01]  /*0610*/  IADD3 R19, PT, PT, R19, 0x4, RZ ;  /* 0x0000000413137810 */ /* 0x000fe20007ffe0ff */
[----:B--2---:R-:W-:-:S04]  /*0620*/  FFMA R13, R13, R8, R26 ;  /* 0x000000080d0d7223 */ /* 0x004fc8000000001a */
[----:B---3--:R-:W-:-:S04]  /*0630*/  FFMA R13, R16, R10, R13 ;  /* 0x0000000a100d7223 */ /* 0x008fc8000000000d */
[----:B----4-:R-:W-:-:S04]  /*0640*/  FFMA R13, R20, R21, R13 ;  /* 0x00000015140d7223 */ /* 0x010fc8000000000d */
[----:B-----5:R-:W-:-:S07]  /*0650*/  FFMA R26, R22, R6, R13 ;  /* 0x00000006161a7223 */ /* 0x020fce000000000d */
.L_x_3:
[----:B------:R-:W-:Y:S05]  /*0660*/  @!P1 BRA `(.L_x_0) ;  /* 0x0000000000689947 */ /* 0x000fea0003800000 */
[----:B------:R-:W0:Y:S01]  /*0670*/  LDC.64 R8, c[0x0][0x388] ;  /* 0x0000e200ff087b82 */ /* 0x000e220000000a00 */
[----:B------:R-:W-:Y:S02]  /*0680*/  ISETP.NE.AND P0, PT, R12, 0x1, PT ;  /* 0x000000010c00780c */ /* 0x000fe40003f05270 */
[----:B------:R-:W-:-:S04]  /*0690*/  LOP3.LUT R17, R17, 0x1, RZ, 0xc0, !PT ;  /* 0x0000000111117812 */ /* 0x000fc800078ec0ff */
[----:B------:R-:W-:Y:S01]  /*06a0*/  ISETP.NE.U32.AND P1, PT, R17, 0x1, PT ;  /* 0x000000011100780c */ /* 0x000fe20003f25070 */
[----:B------:R-:W1:Y:S06]  /*06b0*/  LDC.64 R6, c[0x0][0x380] ;  /* 0x0000e000ff067b82 */ /* 0x000e6c0000000a00 */
[C---:B------:R-:W-:Y:S01]  /*06c0*/  @P0 IMAD R13, R19.reuse, R15, R0 ;  /* 0x0000000f130d0224 */ /* 0x040fe200078e0200 */
[----:B------:R-:W-:Y:S01]  /*06d0*/  @P0 IADD3 R11, PT, PT, R18, R19, RZ ;  /* 0x00000013120b0210 */ /* 0x000fe20007ffe0ff */
[----:B------:R-:W2:Y:S01]  /*06e0*/  LDC.64 R4, c[0x0][0x380] ;  /* 0x0000e000ff047b82 */ /* 0x000ea20000000a00 */
[----:B------:R-:W-:-:S07]  /*06f0*/  @P0 IADD3 R19, PT, PT, R19, 0x2, RZ ;  /* 0x0000000213130810 */ /* 0x000fce0007ffe0ff */
[----:B------:R-:W3:Y:S01]  /*0700*/  LDC.64 R2, c[0x0][0x388] ;  /* 0x0000e200ff027b82 */ /* 0x000ee20000000a00 */
[----:B0-----:R-:W-:Y:S01]  /*0710*/  @P0 IMAD.WIDE R8, R13, 0x4, R8 ;  /* 0x000000040d080825 */ /* 0x001fe200078e0208 */
[----:B------:R-:W-:-:S03]  /*0720*/  @!P1 IADD3 R13, PT, PT, R18, R19, RZ ;  /* 0x00000013120d9210 */ /* 0x000fc60007ffe0ff */
[----:B------:R-:W-:Y:S01]  /*0730*/  @!P1 IMAD R19, R19, R15, R0 ;  /* 0x0000000f13139224 */ /* 0x000fe200078e0200 */
[----:B------:R-:W4:Y:S01]  /*0740*/  @P0 LDG.E R12, desc[UR6][R8.64] ;  /* 0x00000006080c0981 */ /* 0x000f22000c1e1900 */
[----:B-1----:R-:W-:-:S04]  /*0750*/  @P0 IMAD.WIDE R6, R11, 0x4, R6 ;  /* 0x000000040b060825 */ /* 0x002fc800078e0206 */
[----:B------:R-:W-:Y:S01]  /*0760*/  @P0 IMAD.WIDE R10, R15, 0x4, R8 ;  /* 0x000000040f0a0825 */ /* 0x000fe200078e0208 */
[----:B------:R-:W4:Y:S03]  /*0770*/  @P0 LDG.E R17, desc[UR6][R6.64] ;  /* 0x0000000606110981 */ /* 0x000f26000c1e1900 */
[----:B--2---:R-:W-:Y:S01]  /*0780*/  @!P1 IMAD.WIDE R4, R13, 0x4, R4 ;  /* 0x000000040d049825 */ /* 0x004fe200078e0204 */
[----:B------:R-:W2:Y:S04]  /*0790*/  @P0 LDG.E R21, desc[UR6][R6.64+0x4] ;  /* 0x0000040606150981 */ /* 0x000ea8000c1e1900 */
[----:B------:R-:W2:Y:S01]  /*07a0*/  @P0 LDG.E R10, desc[UR6][R10.64] ;  /* 0x000000060a0a0981 */ /* 0x000ea2000c1e1900 */
[----:B---3--:R-:W-:-:S03]  /*07b0*/  @!P1 IMAD.WIDE R2, R19, 0x4, R2 ;  /* 0x0000000413029825 */ /* 0x008fc600078e0202 */
[----:B------:R-:W3:Y:S04]  /*07c0*/  @!P1 LDG.E R5, desc[UR6][R4.64] ;  /* 0x0000000604059981 */ /* 0x000ee8000c1e1900 */
[----:B------:R-:W3:Y:S01]  /*07d0*/  @!P1 LDG.E R2, desc[UR6][R2.64] ;  /* 0x0000000602029981 */ /* 0x000ee2000c1e1900 */
[----:B----4-:R-:W-:-:S04]  /*07e0*/  @P0 FFMA R12, R17, R12, R26 ;  /* 0x0000000c110c0223 */ /* 0x010fc8000000001a */
[----:B--2---:R-:W-:-:S04]  /*07f0*/  @P0 FFMA R26, R21, R10, R12 ;  /* 0x0000000a151a0223 */ /* 0x004fc8000000000c */
[----:B---3--:R-:W-:-:S07]  /*0800*/  @!P1 FFMA R26, R5, R2, R26 ;  /* 0x00000002051a9223 */ /* 0x008fce000000001a */
.L_x_0:
[----:B------:R-:W0:Y:S01]  /*0810*/  LDC.64 R2, c[0x0][0x390] ;  /* 0x0000e400ff027b82 */ /* 0x000e220000000a00 */
[----:B------:R-:W-:Y:S01]  /*0820*/  IMAD R15, R14, R15, R0 ;  /* 0x0000000f0e0f7224 */ /* 0x000fe200078e0200 */
[----:B------:R-:W1:Y:S01]  /*0830*/  LDCU UR4, c[0x0][0x3a8] ;  /* 0x00007500ff0477ac */ /* 0x000e620008000800 */
[----:B------:R-:W2:Y:S02]  /*0840*/  LDCU UR5, c[0x0][0x3a4] ;  /* 0x00007480ff0577ac */ /* 0x000ea40008000800 */
[----:B0-----:R-:W-:-:S05]  /*0850*/  IMAD.WIDE R2, R15, 0x4, R2 ;  /* 0x000000040f027825 */ /* 0x001fca00078e0202 */
[----:B------:R-:W1:Y:S02]  /*0860*/  LDG.E R0, desc[UR6][R2.64] ;  /* 0x0000000602007981 */ /* 0x000e64000c1e1900 */
[----:B-1----:R-:W-:-:S04]  /*0870*/  FMUL R5, R0, UR4 ;  /* 0x0000000400057c20 */ /* 0x002fc80008400000 */
[----:B--2---:R-:W-:-:S05]  /*0880*/  FFMA R5, R26, UR5, R5 ;  /* 0x000000051a057c23 */ /* 0x004fca0008000005 */
[----:B------:R-:W-:Y:S01]  /*0890*/  STG.E desc[UR6][R2.64], R5 ;  /* 0x0000000502007986 */ /* 0x000fe2000c101906 */
[----:B------:R-:W-:Y:S05]  /*08a0*/  EXIT ;  /* 0x000000000000794d */ /* 0x000fea0003800000 */
.L_x_4:
[----:B------:R-:W-:-:S00]  /*08b0*/  BRA `(.L_x_4) ;  /* 0xfffffffc00fc7947 */ /* 0x000fc0000383ffff */
[----:B------:R-:W-:-:S00]  /*08c0*/  NOP ;  /* 0x0000000000007918 */ /* 0x000fc00000000000 */
        /* <DEDUP_REMOVED lines=11> */
.L_x_5:


//--------------------- .nv.shared.reserved.0     --------------------------
	.section	.nv.shared.reserved.0,"aw",@nobits
	.weak		__nv_reservedSMEM_offset_0_alias
	.size		__nv_reservedSMEM_offset_0_alias, 0, 64
	.other		__nv_reservedSMEM_offset_0_alias,@"STO_CUDA_RESERVED_SHARED STV_DEFAULT"
__nv_reservedSMEM_offset_0_alias:
	.zero		0
	.zero		64


//--------------------- .nv.constant0._Z19GloMem_Coalesced_MMPfS_S_iiiff --------------------------
	.section	.nv.constant0._Z19GloMem_Coalesced_MMPfS_S_iiiff,"a",@progbits
	.sectionflags	@""
	.align	4
.nv.constant0._Z19GloMem_Coalesced_MMPfS_S_iiiff:
	.zero		940


//--------------------- SYMBOLS --------------------------

	.type		.nv.reservedSmem.offset0,@object
	.size		.nv.reservedSmem.offset0,0x4
